	.headerflags	@"EF_CUDA_TEXMODE_UNIFIED EF_CUDA_64BIT_ADDRESS EF_CUDA_ACCELERATORS EF_CUDA_SM90 EF_CUDA_VIRTUAL_SM(EF_CUDA_SM90)"
	.elftype	@"ET_EXEC"


//--------------------- .nv.info                  --------------------------
	.section	.nv.info,"",@"SHT_CUDA_INFO"
	.align	4


	//----- nvinfo : EIATTR_REGCOUNT
	.align		4
        /*0000*/ 	.byte	0x04, 0x2f
        /*0002*/ 	.short	(.L_1 - .L_0)
	.align		4
.L_0:
        /*0004*/ 	.word	index@(triton_poi_fused_repeat_0)
        /*0008*/ 	.word	0x0000000c


	//----- nvinfo : EIATTR_MIN_STACK_SIZE
	.align		4
.L_1:
        /*000c*/ 	.byte	0x04, 0x12
        /*000e*/ 	.short	(.L_3 - .L_2)
	.align		4
.L_2:
        /*0010*/ 	.word	index@(triton_poi_fused_repeat_0)
        /*0014*/ 	.word	0x00000000


	//----- nvinfo : EIATTR_FRAME_SIZE
	.align		4
.L_3:
        /*0018*/ 	.byte	0x04, 0x11
        /*001a*/ 	.short	(.L_5 - .L_4)
	.align		4
.L_4:
        /*001c*/ 	.word	index@(triton_poi_fused_repeat_0)
        /*0020*/ 	.word	0x00000000


	//----- nvinfo : EIATTR_MIN_STACK_SIZE
	.align		4
.L_5:
        /*0024*/ 	.byte	0x04, 0x12
        /*0026*/ 	.short	(.L_7 - .L_6)
	.align		4
.L_6:
        /*0028*/ 	.word	index@(triton_poi_fused_repeat_0)
        /*002c*/ 	.word	0x00000000
.L_7:


//--------------------- .nv.info.triton_poi_fused_repeat_0 --------------------------
	.section	.nv.info.triton_poi_fused_repeat_0,"",@"SHT_CUDA_INFO"
	.sectionflags	@""
	.align	4


	//----- nvinfo : EIATTR_CUDA_API_VERSION
	.align		4
        /*0000*/ 	.byte	0x04, 0x37
        /*0002*/ 	.short	(.L_9 - .L_8)
.L_8:
        /*0004*/ 	.word	0x0000007c


	//----- nvinfo : EIATTR_KPARAM_INFO
	.align		4
.L_9:
        /*0008*/ 	.byte	0x04, 0x17
        /*000a*/ 	.short	(.L_11 - .L_10)
.L_10:
        /*000c*/ 	.word	0x00000000
        /*0010*/ 	.short	0x0002
        /*0012*/ 	.short	0x0010
        /*0014*/ 	.byte	0x00, 0xf0, 0x11, 0x00


	//----- nvinfo : EIATTR_KPARAM_INFO
	.align		4
.L_11:
        /*0018*/ 	.byte	0x04, 0x17
        /*001a*/ 	.short	(.L_13 - .L_12)
.L_12:
        /*001c*/ 	.word	0x00000000
        /*0020*/ 	.short	0x0001
        /*0022*/ 	.short	0x0008
        /*0024*/ 	.byte	0x00, 0xf4, 0x21, 0x00


	//----- nvinfo : EIATTR_KPARAM_INFO
	.align		4
.L_13:
        /*0028*/ 	.byte	0x04, 0x17
        /*002a*/ 	.short	(.L_15 - .L_14)
.L_14:
        /*002c*/ 	.word	0x00000000
        /*0030*/ 	.short	0x0000
        /*0032*/ 	.short	0x0000
        /*0034*/ 	.byte	0x00, 0xf4, 0x21, 0x00


	//----- nvinfo : EIATTR_SPARSE_MMA_MASK
	.align		4
.L_15:
        /*0038*/ 	.byte	0x03, 0x50
        /*003a*/ 	.short	0x0000


	//----- nvinfo : EIATTR_MAXREG_COUNT
	.align		4
        /*003c*/ 	.byte	0x03, 0x1b
        /*003e*/ 	.short	0x00ff


	//----- nvinfo : EIATTR_EXIT_INSTR_OFFSETS
	.align		4
        /*0040*/ 	.byte	0x04, 0x1c
        /*0042*/ 	.short	(.L_17 - .L_16)


	//   ....[0]....
.L_16:
        /*0044*/ 	.word	0x00000160


	//   ....[1]....
        /*0048*/ 	.word	0x00000180


	//----- nvinfo : EIATTR_REQNTID
	.align		4
.L_17:
        /*004c*/ 	.byte	0x04, 0x10
        /*004e*/ 	.short	(.L_19 - .L_18)
.L_18:
        /*0050*/ 	.word	0x00000020
        /*0054*/ 	.word	0x00000001
        /*0058*/ 	.word	0x00000001


	//----- nvinfo : EIATTR_CBANK_PARAM_SIZE
	.align		4
.L_19:
        /*005c*/ 	.byte	0x03, 0x19
        /*005e*/ 	.short	0x0014


	//----- nvinfo : EIATTR_PARAM_CBANK
	.align		4
        /*0060*/ 	.byte	0x04, 0x0a
        /*0062*/ 	.short	(.L_21 - .L_20)
	.align		4
.L_20:
        /*0064*/ 	.word	index@(.nv.constant0.triton_poi_fused_repeat_0)
        /*0068*/ 	.short	0x0210
        /*006a*/ 	.short	0x0014


	//----- nvinfo : EIATTR_SW_WAR
	.align		4
.L_21:
        /*006c*/ 	.byte	0x04, 0x36
        /*006e*/ 	.short	(.L_23 - .L_22)
.L_22:
        /*0070*/ 	.word	0x00000008
.L_23:


//--------------------- .nv.callgraph             --------------------------
	.section	.nv.callgraph,"",@"SHT_CUDA_CALLGRAPH"
	.align	4
	.sectionentsize	8
	.align		4
        /*0000*/ 	.word	0x00000000
	.align		4
        /*0004*/ 	.word	0xffffffff
	.align		4
        /*0008*/ 	.word	0x00000000
	.align		4
        /*000c*/ 	.word	0xfffffffe
	.align		4
        /*0010*/ 	.word	0x00000000
	.align		4
        /*0014*/ 	.word	0xfffffffd
	.align		4
        /*0018*/ 	.word	0x00000000
	.align		4
        /*001c*/ 	.word	0xfffffffc


//--------------------- .text.triton_poi_fused_repeat_0 --------------------------
	.section	.text.triton_poi_fused_repeat_0,"ax",@progbits
	.align	128
        .global         triton_poi_fused_repeat_0
        .type           triton_poi_fused_repeat_0,@function
        .size           triton_poi_fused_repeat_0,(.L_x_1 - triton_poi_fused_repeat_0)
        .other          triton_poi_fused_repeat_0,@"STO_CUDA_ENTRY STV_DEFAULT"
triton_poi_fused_repeat_0:
.text.triton_poi_fused_repeat_0:
[----:B------:R-:W0:Y:S02]  /*0000*/  LDC R1, c[0x0][0x28] ;  /* 0x00000a00ff017b82 */ /* 0x000e240000000800 */
[----:B------:R-:W1:Y:S01]  /*0010*/  S2R R6, SR_TID.X ;  /* 0x0000000000067919 */ /* 0x000e620000002100 */
[----:B------:R-:W2:Y:S01]  /*0020*/  LDC.64 R2, c[0x0][0x210] ;  /* 0x00008400ff027b82 */ /* 0x000ea20000000a00 */
[----:B------:R-:W-:Y:S01]  /*0030*/  IMAD.MOV.U32 R9, RZ, RZ, RZ ;  /* 0x000000ffff097224 */ /* 0x000fe200078e00ff */
[----:B------:R-:W-:Y:S01]  /*0040*/  ULDC.64 UR4, c[0x0][0x208] ;  /* 0x0000820000047ab9 */ /* 0x000fe20000000a00 */
[----:B------:R-:W3:Y:S01]  /*0050*/  S2R R7, SR_CTAID.X ;  /* 0x0000000000077919 */ /* 0x000ee20000002500 */
[----:B-1----:R-:W-:-:S05]  /*0060*/  LOP3.LUT R0, R6, 0xf, RZ, 0xc0, !PT ;  /* 0x0000000f06007812 */ /* 0x002fca00078ec0ff */
[----:B---3--:R-:W-:-:S05]  /*0070*/  IMAD R7, R7, 0x10, R0 ;  /* 0x0000001007077824 */ /* 0x008fca00078e0200 */
[----:B------:R-:W-:Y:S02]  /*0080*/  SHF.R.S32.HI R0, RZ, 0x1f, R7 ;  /* 0x0000001fff007819 */ /* 0x000fe40000011407 */
[----:B------:R-:W-:Y:S02]  /*0090*/  ISETP.GE.AND P0, PT, R7, 0x10, PT ;  /* 0x000000100700780c */ /* 0x000fe40003f06270 */
[----:B------:R-:W-:-:S05]  /*00a0*/  LEA.HI R0, R0, R7, RZ, 0x2 ;  /* 0x0000000700007211 */ /* 0x000fca00078f10ff */
[C---:B------:R-:W-:Y:S01]  /*00b0*/  IMAD.SHL.U32 R4, R0.reuse, 0x4, RZ ;  /* 0x0000000400047824 */ /* 0x040fe200078e00ff */
[----:B------:R-:W-:-:S04]  /*00c0*/  LOP3.LUT R0, R0, 0xfffffffc, RZ, 0xc0, !PT ;  /* 0xfffffffc00007812 */ /* 0x000fc800078ec0ff */
[----:B------:R-:W-:-:S04]  /*00d0*/  LOP3.LUT R4, R4, 0xfffffff0, RZ, 0xc0, !PT ;  /* 0xfffffff004047812 */ /* 0x000fc800078ec0ff */
[----:B------:R-:W-:-:S05]  /*00e0*/  IADD3 R0, R4, R7, -R0 ;  /* 0x0000000704007210 */ /* 0x000fca0007ffe800 */
[----:B------:R-:W-:-:S04]  /*00f0*/  VIADD R5, R0, 0xc ;  /* 0x0000000c00057836 */ /* 0x000fc80000000000 */
[----:B--2---:R-:W-:Y:S02]  /*0100*/  IMAD.WIDE R2, R5, 0x4, R2 ;  /* 0x0000000405027825 */ /* 0x004fe400078e0202 */
[----:B------:R-:W1:Y:S03]  /*0110*/  LDC.64 R4, c[0x0][0x218] ;  /* 0x00008600ff047b82 */ /* 0x000e660000000a00 */
[----:B------:R2:W5:Y:S01]  /*0120*/  @!P0 LDG.E R9, desc[UR4][R2.64] ;  /* 0x0000000402098981 */ /* 0x000562000c1e1900 */
[----:B------:R-:W-:-:S04]  /*0130*/  LOP3.LUT P0, RZ, R6, 0x10, RZ, 0xc0, !PT ;  /* 0x0000001006ff7812 */ /* 0x000fc8000780c0ff */
[C---:B------:R-:W-:Y:S01]  /*0140*/  ISETP.LT.AND P0, PT, R7.reuse, 0x10, !P0 ;  /* 0x000000100700780c */ /* 0x040fe20004701270 */
[----:B-1----:R-:W-:-:S12]  /*0150*/  IMAD.WIDE R4, R7, 0x4, R4 ;  /* 0x0000000407047825 */ /* 0x002fd800078e0204 */
[----:B--2---:R-:W-:Y:S05]  /*0160*/  @!P0 EXIT ;  /* 0x000000000000894d */ /* 0x004fea0003800000 */
[----:B-----5:R-:W-:Y:S01]  /*0170*/  STG.E desc[UR4][R4.64], R9 ;  /* 0x0000000904007986 */ /* 0x020fe2000c101904 */
[----:B------:R-:W-:Y:S05]  /*0180*/  EXIT ;  /* 0x000000000000794d */ /* 0x000fea0003800000 */
.L_x_0:
[----:B------:R-:W-:-:S00]  /*0190*/  BRA `(.L_x_0) ;  /* 0xfffffffc00fc7947 */ /* 0x000fc0000383ffff */
[----:B------:R-:W-:-:S00]  /*01a0*/  NOP ;  /* 0x0000000000007918 */ /* 0x000fc00000000000 */
        /* <DEDUP_REMOVED lines=13> */
.L_x_1:


//--------------------- .nv.constant0.triton_poi_fused_repeat_0 --------------------------
	.section	.nv.constant0.triton_poi_fused_repeat_0,"a",@progbits
	.sectionflags	@""
	.align	4
.nv.constant0.triton_poi_fused_repeat_0:
	.zero		548
